//
// Generated by NVIDIA NVVM Compiler
//
// Compiler Build ID: CL-36424714
// Cuda compilation tools, release 13.0, V13.0.88
// Based on NVVM 20.0.0
//

.version 9.0
.target sm_100
.address_size 64

	// .globl	_Z22build_histogram_kernelPiS_i
// _ZZ19build_output_kernelPiS_iiiE12local_prefix has been demoted

.visible .entry _Z22build_histogram_kernelPiS_i(
	.param .u64 .ptr .align 1 _Z22build_histogram_kernelPiS_i_param_0,
	.param .u64 .ptr .align 1 _Z22build_histogram_kernelPiS_i_param_1,
	.param .u32 _Z22build_histogram_kernelPiS_i_param_2
)
{
	.reg .pred 	%p<2>;
	.reg .b32 	%r<8>;
	.reg .b64 	%rd<9>;

	ld.param.u64 	%rd1, [_Z22build_histogram_kernelPiS_i_param_0];
	ld.param.u64 	%rd2, [_Z22build_histogram_kernelPiS_i_param_1];
	ld.param.u32 	%r2, [_Z22build_histogram_kernelPiS_i_param_2];
	mov.u32 	%r3, %ctaid.x;
	mov.u32 	%r4, %ntid.x;
	mov.u32 	%r5, %tid.x;
	mad.lo.s32 	%r1, %r3, %r4, %r5;
	setp.ge.u32 	%p1, %r1, %r2;
	@%p1 bra 	$L__BB0_2;
	cvta.to.global.u64 	%rd3, %rd1;
	cvta.to.global.u64 	%rd4, %rd2;
	mul.wide.u32 	%rd5, %r1, 4;
	add.s64 	%rd6, %rd3, %rd5;
	ld.global.u32 	%r6, [%rd6];
	mul.wide.s32 	%rd7, %r6, 4;
	add.s64 	%rd8, %rd4, %rd7;
	atom.global.add.u32 	%r7, [%rd8], 1;
$L__BB0_2:
	ret;

}
	// .globl	_Z19build_output_kernelPiS_iii
.visible .entry _Z19build_output_kernelPiS_iii(
	.param .u64 .ptr .align 1 _Z19build_output_kernelPiS_iii_param_0,
	.param .u64 .ptr .align 1 _Z19build_output_kernelPiS_iii_param_1,
	.param .u32 _Z19build_output_kernelPiS_iii_param_2,
	.param .u32 _Z19build_output_kernelPiS_iii_param_3,
	.param .u32 _Z19build_output_kernelPiS_iii_param_4
)
{
	.reg .pred 	%p<13>;
	.reg .b32 	%r<42>;
	.reg .b64 	%rd<18>;
	// demoted variable
	.shared .align 4 .b8 _ZZ19build_output_kernelPiS_iiiE12local_prefix[4100];
	ld.param.u64 	%rd4, [_Z19build_output_kernelPiS_iii_param_0];
	ld.param.u64 	%rd5, [_Z19build_output_kernelPiS_iii_param_1];
	ld.param.u32 	%r20, [_Z19build_output_kernelPiS_iii_param_2];
	ld.param.u32 	%r21, [_Z19build_output_kernelPiS_iii_param_3];
	ld.param.u32 	%r22, [_Z19build_output_kernelPiS_iii_param_4];
	cvta.to.global.u64 	%rd1, %rd5;
	cvta.to.global.u64 	%rd2, %rd4;
	mov.u32 	%r23, %ctaid.x;
	mov.u32 	%r24, %ntid.x;
	mov.u32 	%r1, %tid.x;
	mad.lo.s32 	%r2, %r23, %r24, %r1;
	setp.ne.s32 	%p1, %r2, 0;
	@%p1 bra 	$L__BB1_2;
	st.shared.u32 	[_ZZ19build_output_kernelPiS_iiiE12local_prefix], %r21;
	bra.uni 	$L__BB1_4;
$L__BB1_2:
	setp.ne.s32 	%p2, %r1, 0;
	@%p2 bra 	$L__BB1_4;
	add.s32 	%r25, %r2, -1;
	mul.wide.u32 	%rd6, %r25, 4;
	add.s64 	%rd7, %rd2, %rd6;
	ld.global.u32 	%r26, [%rd7];
	st.shared.u32 	[_ZZ19build_output_kernelPiS_iiiE12local_prefix], %r26;
$L__BB1_4:
	setp.ge.u32 	%p3, %r2, %r20;
	@%p3 bra 	$L__BB1_17;
	mul.wide.u32 	%rd8, %r2, 4;
	add.s64 	%rd9, %rd2, %rd8;
	ld.global.u32 	%r27, [%rd9];
	shl.b32 	%r28, %r1, 2;
	mov.u32 	%r29, _ZZ19build_output_kernelPiS_iiiE12local_prefix;
	add.s32 	%r30, %r29, %r28;
	st.shared.u32 	[%r30+4], %r27;
	bar.sync 	0;
	ld.shared.u32 	%r3, [%r30+4];
	ld.shared.u32 	%r4, [%r30];
	sub.s32 	%r5, %r3, %r4;
	setp.lt.s32 	%p4, %r5, 1;
	@%p4 bra 	$L__BB1_17;
	add.s32 	%r6, %r22, %r2;
	and.b32  	%r7, %r5, 7;
	sub.s32 	%r32, %r4, %r3;
	setp.gt.u32 	%p5, %r32, -8;
	mov.b32 	%r40, 0;
	@%p5 bra 	$L__BB1_9;
	and.b32  	%r40, %r5, 2147483640;
	neg.s32 	%r38, %r40;
	add.s64 	%rd3, %rd1, 16;
	mov.u32 	%r37, %r4;
$L__BB1_8:
	.pragma "nounroll";
	mul.wide.s32 	%rd10, %r37, 4;
	add.s64 	%rd11, %rd3, %rd10;
	st.global.u32 	[%rd11+-16], %r6;
	st.global.u32 	[%rd11+-12], %r6;
	st.global.u32 	[%rd11+-8], %r6;
	st.global.u32 	[%rd11+-4], %r6;
	st.global.u32 	[%rd11], %r6;
	st.global.u32 	[%rd11+4], %r6;
	st.global.u32 	[%rd11+8], %r6;
	st.global.u32 	[%rd11+12], %r6;
	add.s32 	%r38, %r38, 8;
	add.s32 	%r37, %r37, 8;
	setp.ne.s32 	%p6, %r38, 0;
	@%p6 bra 	$L__BB1_8;
$L__BB1_9:
	setp.eq.s32 	%p7, %r7, 0;
	@%p7 bra 	$L__BB1_17;
	and.b32  	%r15, %r5, 3;
	setp.lt.u32 	%p8, %r7, 4;
	@%p8 bra 	$L__BB1_12;
	add.s32 	%r33, %r40, %r4;
	mul.wide.s32 	%rd12, %r33, 4;
	add.s64 	%rd13, %rd1, %rd12;
	st.global.u32 	[%rd13], %r6;
	st.global.u32 	[%rd13+4], %r6;
	st.global.u32 	[%rd13+8], %r6;
	st.global.u32 	[%rd13+12], %r6;
	add.s32 	%r40, %r40, 4;
$L__BB1_12:
	setp.eq.s32 	%p9, %r15, 0;
	@%p9 bra 	$L__BB1_17;
	setp.eq.s32 	%p10, %r15, 1;
	@%p10 bra 	$L__BB1_15;
	add.s32 	%r34, %r40, %r4;
	mul.wide.s32 	%rd14, %r34, 4;
	add.s64 	%rd15, %rd1, %rd14;
	st.global.u32 	[%rd15], %r6;
	st.global.u32 	[%rd15+4], %r6;
	add.s32 	%r40, %r40, 2;
$L__BB1_15:
	and.b32  	%r35, %r5, 1;
	setp.eq.b32 	%p11, %r35, 1;
	not.pred 	%p12, %p11;
	@%p12 bra 	$L__BB1_17;
	add.s32 	%r36, %r40, %r4;
	mul.wide.s32 	%rd16, %r36, 4;
	add.s64 	%rd17, %rd1, %rd16;
	st.global.u32 	[%rd17], %r6;
$L__BB1_17:
	ret;

}


// ===== COMPILED SASS (sm_100) =====

	.target	sm_100

	.elftype	@"ET_EXEC"


//--------------------- .note.nv.tkinfo           --------------------------
	.section	.note.nv.tkinfo,"",@"SHT_NOTE"
	.sectionflags	@"SHF_NOTE_NV_TKINFO"
	.tkinfo
        /*0018*/ 	.word	0x00000002
        /*0030*/ 	.string	""
        /*0030*/ 	.string	"ptxas"
        /*0030*/ 	.string	"Cuda compilation tools, release 13.0, V13.0.88"
        /*0030*/ 	.string	"Build cuda_13.0.r13.0/compiler.36424714_0"
        /*0030*/ 	.string	"-arch sm_100 -m 64 "



//--------------------- .note.nv.cuinfo           --------------------------
	.section	.note.nv.cuinfo,"",@"SHT_NOTE"
	.sectionflags	@"SHF_NOTE_NV_CUINFO"
        /*0018*/ 	.short	0x0002
        /*001a*/ 	.short	0x0064
        /*001c*/ 	.short	0x0082
	.zero		2


//--------------------- .nv.info                  --------------------------
	.section	.nv.info,"",@"SHT_CUDA_INFO"
	.align	4


	//----- nvinfo : EIATTR_REGCOUNT
	.align		4
        /*0000*/ 	.byte	0x04, 0x2f
        /*0002*/ 	.short	(.L_1 - .L_0)
	.align		4
.L_0:
        /*0004*/ 	.word	index@(_Z22build_histogram_kernelPiS_i)
        /*0008*/ 	.word	0x0000000a


	//----- nvinfo : EIATTR_FRAME_SIZE
	.align		4
.L_1:
        /*000c*/ 	.byte	0x04, 0x11
        /*000e*/ 	.short	(.L_3 - .L_2)
	.align		4
.L_2:
        /*0010*/ 	.word	index@(_Z22build_histogram_kernelPiS_i)
        /*0014*/ 	.word	0x00000000


	//----- nvinfo : EIATTR_REGCOUNT
	.align		4
.L_3:
        /*0018*/ 	.byte	0x04, 0x2f
        /*001a*/ 	.short	(.L_5 - .L_4)
	.align		4
.L_4:
        /*001c*/ 	.word	index@(_Z19build_output_kernelPiS_iii)
        /*0020*/ 	.word	0x0000000e


	//----- nvinfo : EIATTR_FRAME_SIZE
	.align		4
.L_5:
        /*0024*/ 	.byte	0x04, 0x11
        /*0026*/ 	.short	(.L_7 - .L_6)
	.align		4
.L_6:
        /*0028*/ 	.word	index@(_Z19build_output_kernelPiS_iii)
        /*002c*/ 	.word	0x00000000


	//----- nvinfo : EIATTR_MIN_STACK_SIZE
	.align		4
.L_7:
        /*0030*/ 	.byte	0x04, 0x12
        /*0032*/ 	.short	(.L_9 - .L_8)
	.align		4
.L_8:
        /*0034*/ 	.word	index@(_Z19build_output_kernelPiS_iii)
        /*0038*/ 	.word	0x00000000


	//----- nvinfo : EIATTR_MIN_STACK_SIZE
	.align		4
.L_9:
        /*003c*/ 	.byte	0x04, 0x12
        /*003e*/ 	.short	(.L_11 - .L_10)
	.align		4
.L_10:
        /*0040*/ 	.word	index@(_Z22build_histogram_kernelPiS_i)
        /*0044*/ 	.word	0x00000000
.L_11:


//--------------------- .nv.compat                --------------------------
	.section	.nv.compat,"",@"SHT_CUDA_COMPAT_INFO"
	.align	4
        /*0000*/ 	.byte	0x02, 0x09, 0x00, 0x00, 0x02, 0x02, 0x01, 0x00, 0x02, 0x05, 0x05, 0x00, 0x03, 0x07, 0x01, 0x01
        /*0010*/ 	.byte	0x02, 0x03, 0x00, 0x00, 0x02, 0x06, 0x01, 0x00, 0x04, 0x0b, 0x08, 0x00, 0x09, 0x00, 0x00, 0x00
        /*0020*/ 	.byte	0x00, 0x00, 0x00, 0x00


//--------------------- .nv.info._Z19build_output_kernelPiS_iii --------------------------
	.section	.nv.info._Z19build_output_kernelPiS_iii,"",@"SHT_CUDA_INFO"
	.sectionflags	@""
	.align	4


	//----- nvinfo : EIATTR_CUDA_API_VERSION
	.align		4
        /*0000*/ 	.byte	0x04, 0x37
        /*0002*/ 	.short	(.L_13 - .L_12)
.L_12:
        /*0004*/ 	.word	0x00000082


	//----- nvinfo : EIATTR_KPARAM_INFO
	.align		4
.L_13:
        /*0008*/ 	.byte	0x04, 0x17
        /*000a*/ 	.short	(.L_15 - .L_14)
.L_14:
        /*000c*/ 	.word	0x00000000
        /*0010*/ 	.short	0x0004
        /*0012*/ 	.short	0x0018
        /*0014*/ 	.byte	0x00, 0xf0, 0x11, 0x00


	//----- nvinfo : EIATTR_KPARAM_INFO
	.align		4
.L_15:
        /*0018*/ 	.byte	0x04, 0x17
        /*001a*/ 	.short	(.L_17 - .L_16)
.L_16:
        /*001c*/ 	.word	0x00000000
        /*0020*/ 	.short	0x0003
        /*0022*/ 	.short	0x0014
        /*0024*/ 	.byte	0x00, 0xf0, 0x11, 0x00


	//----- nvinfo : EIATTR_KPARAM_INFO
	.align		4
.L_17:
        /*0028*/ 	.byte	0x04, 0x17
        /*002a*/ 	.short	(.L_19 - .L_18)
.L_18:
        /*002c*/ 	.word	0x00000000
        /*0030*/ 	.short	0x0002
        /*0032*/ 	.short	0x0010
        /*0034*/ 	.byte	0x00, 0xf0, 0x11, 0x00


	//----- nvinfo : EIATTR_KPARAM_INFO
	.align		4
.L_19:
        /*0038*/ 	.byte	0x04, 0x17
        /*003a*/ 	.short	(.L_21 - .L_20)
.L_20:
        /*003c*/ 	.word	0x00000000
        /*0040*/ 	.short	0x0001
        /*0042*/ 	.short	0x0008
        /*0044*/ 	.byte	0x00, 0xf5, 0x21, 0x00


	//----- nvinfo : EIATTR_KPARAM_INFO
	.align		4
.L_21:
        /*0048*/ 	.byte	0x04, 0x17
        /*004a*/ 	.short	(.L_23 - .L_22)
.L_22:
        /*004c*/ 	.word	0x00000000
        /*0050*/ 	.short	0x0000
        /*0052*/ 	.short	0x0000
        /*0054*/ 	.byte	0x00, 0xf5, 0x21, 0x00


	//----- nvinfo : EIATTR_SPARSE_MMA_MASK
	.align		4
.L_23:
        /*0058*/ 	.byte	0x03, 0x50
        /*005a*/ 	.short	0x0000


	//----- nvinfo : EIATTR_MAXREG_COUNT
	.align		4
        /*005c*/ 	.byte	0x03, 0x1b
        /*005e*/ 	.short	0x00ff


	//----- nvinfo : EIATTR_NUM_BARRIERS
	.align		4
        /*0060*/ 	.byte	0x02, 0x4c
        /*0062*/ 	.byte	0x01
	.zero		1


	//----- nvinfo : EIATTR_MERCURY_ISA_VERSION
	.align		4
        /*0064*/ 	.byte	0x03, 0x5f
        /*0066*/ 	.short	0x0101


	//----- nvinfo : EIATTR_VRC_CTA_INIT_COUNT
	.align		4
        /*0068*/ 	.byte	0x02, 0x4a
	.zero		1
	.zero		1


	//----- nvinfo : EIATTR_EXIT_INSTR_OFFSETS
	.align		4
        /*006c*/ 	.byte	0x04, 0x1c
        /*006e*/ 	.short	(.L_25 - .L_24)


	//   ....[0]....
.L_24:
        /*0070*/ 	.word	0x000001b0


	//   ....[1]....
        /*0074*/ 	.word	0x00000290


	//   ....[2]....
        /*0078*/ 	.word	0x00000470


	//   ....[3]....
        /*007c*/ 	.word	0x00000520


	//   ....[4]....
        /*0080*/ 	.word	0x000005c0


	//   ....[5]....
        /*0084*/ 	.word	0x00000620


	//----- nvinfo : EIATTR_CRS_STACK_SIZE
	.align		4
.L_25:
        /*0088*/ 	.byte	0x04, 0x1e
        /*008a*/ 	.short	(.L_27 - .L_26)
.L_26:
        /*008c*/ 	.word	0x00000000


	//----- nvinfo : EIATTR_CBANK_PARAM_SIZE
	.align		4
.L_27:
        /*0090*/ 	.byte	0x03, 0x19
        /*0092*/ 	.short	0x001c


	//----- nvinfo : EIATTR_PARAM_CBANK
	.align		4
        /*0094*/ 	.byte	0x04, 0x0a
        /*0096*/ 	.short	(.L_29 - .L_28)
	.align		4
.L_28:
        /*0098*/ 	.word	index@(.nv.constant0._Z19build_output_kernelPiS_iii)
        /*009c*/ 	.short	0x0380
        /*009e*/ 	.short	0x001c


	//----- nvinfo : EIATTR_SW_WAR
	.align		4
.L_29:
        /*00a0*/ 	.byte	0x04, 0x36
        /*00a2*/ 	.short	(.L_31 - .L_30)
.L_30:
        /*00a4*/ 	.word	0x00000008
.L_31:


//--------------------- .nv.info._Z22build_histogram_kernelPiS_i --------------------------
	.section	.nv.info._Z22build_histogram_kernelPiS_i,"",@"SHT_CUDA_INFO"
	.sectionflags	@""
	.align	4


	//----- nvinfo : EIATTR_CUDA_API_VERSION
	.align		4
        /*0000*/ 	.byte	0x04, 0x37
        /*0002*/ 	.short	(.L_33 - .L_32)
.L_32:
        /*0004*/ 	.word	0x00000082


	//----- nvinfo : EIATTR_KPARAM_INFO
	.align		4
.L_33:
        /*0008*/ 	.byte	0x04, 0x17
        /*000a*/ 	.short	(.L_35 - .L_34)
.L_34:
        /*000c*/ 	.word	0x00000000
        /*0010*/ 	.short	0x0002
        /*0012*/ 	.short	0x0010
        /*0014*/ 	.byte	0x00, 0xf0, 0x11, 0x00


	//----- nvinfo : EIATTR_KPARAM_INFO
	.align		4
.L_35:
        /*0018*/ 	.byte	0x04, 0x17
        /*001a*/ 	.short	(.L_37 - .L_36)
.L_36:
        /*001c*/ 	.word	0x00000000
        /*0020*/ 	.short	0x0001
        /*0022*/ 	.short	0x0008
        /*0024*/ 	.byte	0x00, 0xf5, 0x21, 0x00


	//----- nvinfo : EIATTR_KPARAM_INFO
	.align		4
.L_37:
        /*0028*/ 	.byte	0x04, 0x17
        /*002a*/ 	.short	(.L_39 - .L_38)
.L_38:
        /*002c*/ 	.word	0x00000000
        /*0030*/ 	.short	0x0000
        /*0032*/ 	.short	0x0000
        /*0034*/ 	.byte	0x00, 0xf5, 0x21, 0x00


	//----- nvinfo : EIATTR_SPARSE_MMA_MASK
	.align		4
.L_39:
        /*0038*/ 	.byte	0x03, 0x50
        /*003a*/ 	.short	0x0000


	//----- nvinfo : EIATTR_MAXREG_COUNT
	.align		4
        /*003c*/ 	.byte	0x03, 0x1b
        /*003e*/ 	.short	0x00ff


	//----- nvinfo : EIATTR_MERCURY_ISA_VERSION
	.align		4
        /*0040*/ 	.byte	0x03, 0x5f
        /*0042*/ 	.short	0x0101


	//----- nvinfo : EIATTR_VRC_CTA_INIT_COUNT
	.align		4
        /*0044*/ 	.byte	0x02, 0x4a
	.zero		1
	.zero		1


	//----- nvinfo : EIATTR_EXIT_INSTR_OFFSETS
	.align		4
        /*0048*/ 	.byte	0x04, 0x1c
        /*004a*/ 	.short	(.L_41 - .L_40)


	//   ....[0]....
.L_40:
        /*004c*/ 	.word	0x00000070


	//   ....[1]....
        /*0050*/ 	.word	0x00000100


	//----- nvinfo : EIATTR_CBANK_PARAM_SIZE
	.align		4
.L_41:
        /*0054*/ 	.byte	0x03, 0x19
        /*0056*/ 	.short	0x0014


	//----- nvinfo : EIATTR_PARAM_CBANK
	.align		4
        /*0058*/ 	.byte	0x04, 0x0a
        /*005a*/ 	.short	(.L_43 - .L_42)
	.align		4
.L_42:
        /*005c*/ 	.word	index@(.nv.constant0._Z22build_histogram_kernelPiS_i)
        /*0060*/ 	.short	0x0380
        /*0062*/ 	.short	0x0014


	//----- nvinfo : EIATTR_SW_WAR
	.align		4
.L_43:
        /*0064*/ 	.byte	0x04, 0x36
        /*0066*/ 	.short	(.L_45 - .L_44)
.L_44:
        /*0068*/ 	.word	0x00000008
.L_45:


//--------------------- .nv.callgraph             --------------------------
	.section	.nv.callgraph,"",@"SHT_CUDA_CALLGRAPH"
	.align	4
	.sectionentsize	8
	.align		4
        /*0000*/ 	.word	0x00000000
	.align		4
        /*0004*/ 	.word	0xffffffff
	.align		4
        /*0008*/ 	.word	0x00000000
	.align		4
        /*000c*/ 	.word	0xfffffffe
	.align		4
        /*0010*/ 	.word	0x00000000
	.align		4
        /*0014*/ 	.word	0xfffffffd
	.align		4
        /*0018*/ 	.word	0x00000000
	.align		4
        /*001c*/ 	.word	0xfffffffc


//--------------------- .text._Z19build_output_kernelPiS_iii --------------------------
	.section	.text._Z19build_output_kernelPiS_iii,"ax",@progbits
	.align	128
        .global         _Z19build_output_kernelPiS_iii
        .type           _Z19build_output_kernelPiS_iii,@function
        .size           _Z19build_output_kernelPiS_iii,(.L_x_7 - _Z19build_output_kernelPiS_iii)
        .other          _Z19build_output_kernelPiS_iii,@"STO_CUDA_ENTRY STV_DEFAULT"
_Z19build_output_kernelPiS_iii:
.text._Z19build_output_kernelPiS_iii:
[----:B------:R-:W-:Y:S01]  /*0000*/  LDC R1, c[0x0][0x37c] ;  /* 0x0000df00ff017b82 */ /* 0x000fe20000000800 */
[----:B------:R-:W0:Y:S07]  /*0010*/  S2R R6, SR_TID.X ;  /* 0x0000000000067919 */ /* 0x000e2e0000002100 */
[----:B------:R-:W0:Y:S01]  /*0020*/  S2UR UR4, SR_CTAID.X ;  /* 0x00000000000479c3 */ /* 0x000e220000002500 */
[----:B------:R-:W1:Y:S01]  /*0030*/  LDCU.64 UR6, c[0x0][0x358] ;  /* 0x00006b00ff0677ac */ /* 0x000e620008000a00 */
[----:B------:R-:W-:Y:S06]  /*0040*/  BSSY.RECONVERGENT B0, `(.L_x_0) ;  /* 0x0000014000007945 */ /* 0x000fec0003800200 */
[----:B------:R-:W0:Y:S02]  /*0050*/  LDC R7, c[0x0][0x360] ;  /* 0x0000d800ff077b82 */ /* 0x000e240000000800 */
[----:B0-----:R-:W-:-:S05]  /*0060*/  IMAD R7, R7, UR4, R6 ;  /* 0x0000000407077c24 */ /* 0x001fca000f8e0206 */
[----:B------:R-:W-:-:S13]  /*0070*/  ISETP.NE.AND P0, PT, R7, RZ, PT ;  /* 0x000000ff0700720c */ /* 0x000fda0003f05270 */
[----:B------:R-:W0:Y:S01]  /*0080*/  @!P0 S2R R3, SR_CgaCtaId ;  /* 0x0000000000038919 */ /* 0x000e220000008800 */
[----:B------:R-:W2:Y:S01]  /*0090*/  @!P0 LDC R5, c[0x0][0x394] ;  /* 0x0000e500ff058b82 */ /* 0x000ea20000000800 */
[----:B------:R-:W-:-:S04]  /*00a0*/  @!P0 MOV R0, 0x400 ;  /* 0x0000040000008802 */ /* 0x000fc80000000f00 */
[----:B0-----:R-:W-:-:S05]  /*00b0*/  @!P0 LEA R0, R3, R0, 0x18 ;  /* 0x0000000003008211 */ /* 0x001fca00078ec0ff */
[----:B--2---:R0:W-:Y:S01]  /*00c0*/  @!P0 STS [R0], R5 ;  /* 0x0000000500008388 */ /* 0x0041e20000000800 */
[----:B-1----:R-:W-:Y:S05]  /*00d0*/  @!P0 BRA `(.L_x_1) ;  /* 0x0000000000288947 */ /* 0x002fea0003800000 */
[----:B------:R-:W-:-:S13]  /*00e0*/  ISETP.NE.AND P0, PT, R6, RZ, PT ;  /* 0x000000ff0600720c */ /* 0x000fda0003f05270 */
[----:B------:R-:W-:Y:S05]  /*00f0*/  @P0 BRA `(.L_x_1) ;  /* 0x0000000000200947 */ /* 0x000fea0003800000 */
[----:B------:R-:W1:Y:S01]  /*0100*/  LDC.64 R2, c[0x0][0x380] ;  /* 0x0000e000ff027b82 */ /* 0x000e620000000a00 */
[----:B0-----:R-:W-:-:S04]  /*0110*/  VIADD R5, R7, 0xffffffff ;  /* 0xffffffff07057836 */ /* 0x001fc80000000000 */
[----:B-1----:R-:W-:-:S06]  /*0120*/  IMAD.WIDE.U32 R2, R5, 0x4, R2 ;  /* 0x0000000405027825 */ /* 0x002fcc00078e0002 */
[----:B------:R-:W2:Y:S01]  /*0130*/  LDG.E R2, desc[UR6][R2.64] ;  /* 0x0000000602027981 */ /* 0x000ea2000c1e1900 */
[----:B------:R-:W0:Y:S01]  /*0140*/  S2UR UR5, SR_CgaCtaId ;  /* 0x00000000000579c3 */ /* 0x000e220000008800 */
[----:B------:R-:W-:Y:S02]  /*0150*/  UMOV UR4, 0x400 ;  /* 0x0000040000047882 */ /* 0x000fe40000000000 */
[----:B0-----:R-:W-:-:S09]  /*0160*/  ULEA UR4, UR5, UR4, 0x18 ;  /* 0x0000000405047291 */ /* 0x001fd2000f8ec0ff */
[----:B--2---:R1:W-:Y:S03]  /*0170*/  STS [UR4], R2 ;  /* 0x00000002ff007988 */ /* 0x0043e60008000804 */
.L_x_1:
[----:B------:R-:W-:Y:S05]  /*0180*/  BSYNC.RECONVERGENT B0 ;  /* 0x0000000000007941 */ /* 0x000fea0003800200 */
.L_x_0:
[----:B------:R-:W2:Y:S02]  /*0190*/  LDCU UR4, c[0x0][0x390] ;  /* 0x00007200ff0477ac */ /* 0x000ea40008000800 */
[----:B--2---:R-:W-:-:S13]  /*01a0*/  ISETP.GE.U32.AND P0, PT, R7, UR4, PT ;  /* 0x0000000407007c0c */ /* 0x004fda000bf06070 */
[----:B------:R-:W-:Y:S05]  /*01b0*/  @P0 EXIT ;  /* 0x000000000000094d */ /* 0x000fea0003800000 */
[----:B0-----:R-:W0:Y:S02]  /*01c0*/  LDC.64 R4, c[0x0][0x380] ;  /* 0x0000e000ff047b82 */ /* 0x001e240000000a00 */
[----:B0-----:R-:W-:-:S06]  /*01d0*/  IMAD.WIDE.U32 R4, R7, 0x4, R4 ;  /* 0x0000000407047825 */ /* 0x001fcc00078e0004 */
[----:B------:R-:W2:Y:S01]  /*01e0*/  LDG.E R4, desc[UR6][R4.64] ;  /* 0x0000000604047981 */ /* 0x000ea2000c1e1900 */
[----:B------:R-:W0:Y:S01]  /*01f0*/  S2UR UR5, SR_CgaCtaId ;  /* 0x00000000000579c3 */ /* 0x000e220000008800 */
[----:B------:R-:W-:Y:S02]  /*0200*/  UMOV UR4, 0x400 ;  /* 0x0000040000047882 */ /* 0x000fe40000000000 */
[----:B0-----:R-:W-:-:S06]  /*0210*/  ULEA UR4, UR5, UR4, 0x18 ;  /* 0x0000000405047291 */ /* 0x001fcc000f8ec0ff */
[----:B------:R-:W-:-:S05]  /*0220*/  LEA R3, R6, UR4, 0x2 ;  /* 0x0000000406037c11 */ /* 0x000fca000f8e10ff */
[----:B--2---:R-:W-:Y:S01]  /*0230*/  STS [R3+0x4], R4 ;  /* 0x0000040403007388 */ /* 0x004fe20000000800 */
[----:B------:R-:W-:Y:S06]  /*0240*/  BAR.SYNC.DEFER_BLOCKING 0x0 ;  /* 0x0000000000007b1d */ /* 0x000fec0000010000 */
[----:B------:R-:W-:Y:S04]  /*0250*/  LDS R9, [R3+0x4] ;  /* 0x0000040003097984 */ /* 0x000fe80000000800 */
[----:B-1----:R-:W0:Y:S02]  /*0260*/  LDS R2, [R3] ;  /* 0x0000000003027984 */ /* 0x002e240000000800 */
[----:B0-----:R-:W-:-:S05]  /*0270*/  IMAD.IADD R8, R9, 0x1, -R2 ;  /* 0x0000000109087824 */ /* 0x001fca00078e0a02 */
[----:B------:R-:W-:-:S13]  /*0280*/  ISETP.GE.AND P0, PT, R8, 0x1, PT ;  /* 0x000000010800780c */ /* 0x000fda0003f06270 */
[----:B------:R-:W-:Y:S05]  /*0290*/  @!P0 EXIT ;  /* 0x000000000000894d */ /* 0x000fea0003800000 */
[----:B------:R-:W0:Y:S01]  /*02a0*/  LDCU UR4, c[0x0][0x398] ;  /* 0x00007300ff0477ac */ /* 0x000e220008000800 */
[----:B------:R-:W-:Y:S01]  /*02b0*/  IMAD.IADD R9, R2, 0x1, -R9 ;  /* 0x0000000102097824 */ /* 0x000fe200078e0a09 */
[----:B------:R-:W-:Y:S01]  /*02c0*/  LOP3.LUT R10, R8, 0x7, RZ, 0xc0, !PT ;  /* 0x00000007080a7812 */ /* 0x000fe200078ec0ff */
[----:B------:R-:W-:Y:S01]  /*02d0*/  BSSY.RECONVERGENT B0, `(.L_x_2) ;  /* 0x0000019000007945 */ /* 0x000fe20003800200 */
[----:B------:R-:W-:Y:S02]  /*02e0*/  IMAD.MOV.U32 R3, RZ, RZ, RZ ;  /* 0x000000ffff037224 */ /* 0x000fe400078e00ff */
[----:B------:R-:W-:Y:S02]  /*02f0*/  ISETP.GT.U32.AND P1, PT, R9, -0x8, PT ;  /* 0xfffffff80900780c */ /* 0x000fe40003f24070 */
[----:B------:R-:W-:Y:S01]  /*0300*/  ISETP.NE.AND P0, PT, R10, RZ, PT ;  /* 0x000000ff0a00720c */ /* 0x000fe20003f05270 */
[----:B0-----:R-:W-:-:S10]  /*0310*/  VIADD R0, R7, UR4 ;  /* 0x0000000407007c36 */ /* 0x001fd40008000000 */
[----:B------:R-:W-:Y:S05]  /*0320*/  @P1 BRA `(.L_x_3) ;  /* 0x00000000004c1947 */ /* 0x000fea0003800000 */
[----:B------:R-:W0:Y:S01]  /*0330*/  LDC.64 R6, c[0x0][0x388] ;  /* 0x0000e200ff067b82 */ /* 0x000e220000000a00 */
[----:B------:R-:W-:Y:S02]  /*0340*/  LOP3.LUT R3, R8, 0x7ffffff8, RZ, 0xc0, !PT ;  /* 0x7ffffff808037812 */ /* 0x000fe400078ec0ff */
[----:B------:R-:W-:-:S03]  /*0350*/  MOV R11, R2 ;  /* 0x00000002000b7202 */ /* 0x000fc60000000f00 */
[----:B------:R-:W-:Y:S01]  /*0360*/  IMAD.MOV R9, RZ, RZ, -R3 ;  /* 0x000000ffff097224 */ /* 0x000fe200078e0a03 */
[----:B0-----:R-:W-:-:S05]  /*0370*/  IADD3 R6, P1, PT, R6, 0x10, RZ ;  /* 0x0000001006067810 */ /* 0x001fca0007f3e0ff */
[----:B------:R-:W-:-:S08]  /*0380*/  IMAD.X R7, RZ, RZ, R7, P1 ;  /* 0x000000ffff077224 */ /* 0x000fd000008e0607 */
.L_x_4:
[C---:B0-----:R-:W-:Y:S01]  /*0390*/  IMAD.WIDE R4, R11.reuse, 0x4, R6 ;  /* 0x000000040b047825 */ /* 0x041fe200078e0206 */
[----:B------:R-:W-:-:S03]  /*03a0*/  IADD3 R11, PT, PT, R11, 0x8, RZ ;  /* 0x000000080b0b7810 */ /* 0x000fc60007ffe0ff */
[----:B------:R-:W-:Y:S01]  /*03b0*/  VIADD R9, R9, 0x8 ;  /* 0x0000000809097836 */ /* 0x000fe20000000000 */
[----:B------:R0:W-:Y:S04]  /*03c0*/  STG.E desc[UR6][R4.64+-0x10], R0 ;  /* 0xfffff00004007986 */ /* 0x0001e8000c101906 */
[----:B------:R0:W-:Y:S01]  /*03d0*/  STG.E desc[UR6][R4.64+-0xc], R0 ;  /* 0xfffff40004007986 */ /* 0x0001e2000c101906 */
[----:B------:R-:W-:-:S03]  /*03e0*/  ISETP.NE.AND P1, PT, R9, RZ, PT ;  /* 0x000000ff0900720c */ /* 0x000fc60003f25270 */
[----:B------:R0:W-:Y:S04]  /*03f0*/  STG.E desc[UR6][R4.64+-0x8], R0 ;  /* 0xfffff80004007986 */ /* 0x0001e8000c101906 */
[----:B------:R0:W-:Y:S04]  /*0400*/  STG.E desc[UR6][R4.64+-0x4], R0 ;  /* 0xfffffc0004007986 */ /* 0x0001e8000c101906 */
[----:B------:R0:W-:Y:S04]  /*0410*/  STG.E desc[UR6][R4.64], R0 ;  /* 0x0000000004007986 */ /* 0x0001e8000c101906 */
[----:B------:R0:W-:Y:S04]  /*0420*/  STG.E desc[UR6][R4.64+0x4], R0 ;  /* 0x0000040004007986 */ /* 0x0001e8000c101906 */
[----:B------:R0:W-:Y:S04]  /*0430*/  STG.E desc[UR6][R4.64+0x8], R0 ;  /* 0x0000080004007986 */ /* 0x0001e8000c101906 */
[----:B------:R0:W-:Y:S01]  /*0440*/  STG.E desc[UR6][R4.64+0xc], R0 ;  /* 0x00000c0004007986 */ /* 0x0001e2000c101906 */
[----:B------:R-:W-:Y:S05]  /*0450*/  @P1 BRA `(.L_x_4) ;  /* 0xfffffffc00cc1947 */ /* 0x000fea000383ffff */
.L_x_3:
[----:B------:R-:W-:Y:S05]  /*0460*/  BSYNC.RECONVERGENT B0 ;  /* 0x0000000000007941 */ /* 0x000fea0003800200 */
.L_x_2:
[----:B------:R-:W-:Y:S05]  /*0470*/  @!P0 EXIT ;  /* 0x000000000000894d */ /* 0x000fea0003800000 */
[----:B------:R-:W-:Y:S02]  /*0480*/  ISETP.GE.U32.AND P0, PT, R10, 0x4, PT ;  /* 0x000000040a00780c */ /* 0x000fe40003f06070 */
[----:B------:R-:W-:-:S04]  /*0490*/  LOP3.LUT R6, R8, 0x3, RZ, 0xc0, !PT ;  /* 0x0000000308067812 */ /* 0x000fc800078ec0ff */
[----:B------:R-:W-:-:S07]  /*04a0*/  ISETP.NE.AND P1, PT, R6, RZ, PT ;  /* 0x000000ff0600720c */ /* 0x000fce0003f25270 */
[----:B0-----:R-:W0:Y:S01]  /*04b0*/  @P0 LDC.64 R4, c[0x0][0x388] ;  /* 0x0000e200ff040b82 */ /* 0x001e220000000a00 */
[----:B------:R-:W-:-:S04]  /*04c0*/  @P0 IMAD.IADD R7, R2, 0x1, R3 ;  /* 0x0000000102070824 */ /* 0x000fc800078e0203 */
[----:B0-----:R-:W-:-:S05]  /*04d0*/  @P0 IMAD.WIDE R4, R7, 0x4, R4 ;  /* 0x0000000407040825 */ /* 0x001fca00078e0204 */
[----:B------:R0:W-:Y:S04]  /*04e0*/  @P0 STG.E desc[UR6][R4.64], R0 ;  /* 0x0000000004000986 */ /* 0x0001e8000c101906 */
[----:B------:R0:W-:Y:S04]  /*04f0*/  @P0 STG.E desc[UR6][R4.64+0x4], R0 ;  /* 0x0000040004000986 */ /* 0x0001e8000c101906 */
[----:B------:R0:W-:Y:S04]  /*0500*/  @P0 STG.E desc[UR6][R4.64+0x8], R0 ;  /* 0x0000080004000986 */ /* 0x0001e8000c101906 */
[----:B------:R0:W-:Y:S01]  /*0510*/  @P0 STG.E desc[UR6][R4.64+0xc], R0 ;  /* 0x00000c0004000986 */ /* 0x0001e2000c101906 */
[----:B------:R-:W-:Y:S05]  /*0520*/  @!P1 EXIT ;  /* 0x000000000000994d */ /* 0x000fea0003800000 */
[----:B------:R-:W-:Y:S01]  /*0530*/  ISETP.NE.AND P1, PT, R6, 0x1, PT ;  /* 0x000000010600780c */ /* 0x000fe20003f25270 */
[----:B------:R-:W-:Y:S01]  /*0540*/  @P0 VIADD R3, R3, 0x4 ;  /* 0x0000000403030836 */ /* 0x000fe20000000000 */
[----:B------:R-:W-:-:S04]  /*0550*/  LOP3.LUT R8, R8, 0x1, RZ, 0xc0, !PT ;  /* 0x0000000108087812 */ /* 0x000fc800078ec0ff */
[----:B------:R-:W-:-:S07]  /*0560*/  ISETP.NE.U32.AND P0, PT, R8, 0x1, PT ;  /* 0x000000010800780c */ /* 0x000fce0003f05070 */
[----:B0-----:R-:W0:Y:S01]  /*0570*/  @P1 LDC.64 R4, c[0x0][0x388] ;  /* 0x0000e200ff041b82 */ /* 0x001e220000000a00 */
[----:B------:R-:W-:-:S04]  /*0580*/  @P1 IMAD.IADD R7, R2, 0x1, R3 ;  /* 0x0000000102071824 */ /* 0x000fc800078e0203 */
[----:B0-----:R-:W-:-:S05]  /*0590*/  @P1 IMAD.WIDE R4, R7, 0x4, R4 ;  /* 0x0000000407041825 */ /* 0x001fca00078e0204 */
[----:B------:R0:W-:Y:S04]  /*05a0*/  @P1 STG.E desc[UR6][R4.64], R0 ;  /* 0x0000000004001986 */ /* 0x0001e8000c101906 */
[----:B------:R0:W-:Y:S01]  /*05b0*/  @P1 STG.E desc[UR6][R4.64+0x4], R0 ;  /* 0x0000040004001986 */ /* 0x0001e2000c101906 */
[----:B------:R-:W-:Y:S05]  /*05c0*/  @P0 EXIT ;  /* 0x000000000000094d */ /* 0x000fea0003800000 */
[----:B0-----:R-:W0:Y:S01]  /*05d0*/  LDC.64 R4, c[0x0][0x388] ;  /* 0x0000e200ff047b82 */ /* 0x001e220000000a00 */
[----:B------:R-:W-:-:S05]  /*05e0*/  @P1 IADD3 R3, PT, PT, R3, 0x2, RZ ;  /* 0x0000000203031810 */ /* 0x000fca0007ffe0ff */
[----:B------:R-:W-:-:S04]  /*05f0*/  IMAD.IADD R3, R2, 0x1, R3 ;  /* 0x0000000102037824 */ /* 0x000fc800078e0203 */
[----:B0-----:R-:W-:-:S05]  /*0600*/  IMAD.WIDE R2, R3, 0x4, R4 ;  /* 0x0000000403027825 */ /* 0x001fca00078e0204 */
[----:B------:R-:W-:Y:S01]  /*0610*/  STG.E desc[UR6][R2.64], R0 ;  /* 0x0000000002007986 */ /* 0x000fe2000c101906 */
[----:B------:R-:W-:Y:S05]  /*0620*/  EXIT ;  /* 0x000000000000794d */ /* 0x000fea0003800000 */
.L_x_5:
[----:B------:R-:W-:-:S00]  /*0630*/  BRA `(.L_x_5) ;  /* 0xfffffffc00fc7947 */ /* 0x000fc0000383ffff */
[----:B------:R-:W-:-:S00]  /*0640*/  NOP ;  /* 0x0000000000007918 */ /* 0x000fc00000000000 */
        /* <DEDUP_REMOVED lines=11> */
.L_x_7:


//--------------------- .text._Z22build_histogram_kernelPiS_i --------------------------
	.section	.text._Z22build_histogram_kernelPiS_i,"ax",@progbits
	.align	128
        .global         _Z22build_histogram_kernelPiS_i
        .type           _Z22build_histogram_kernelPiS_i,@function
        .size           _Z22build_histogram_kernelPiS_i,(.L_x_8 - _Z22build_histogram_kernelPiS_i)
        .other          _Z22build_histogram_kernelPiS_i,@"STO_CUDA_ENTRY STV_DEFAULT"
_Z22build_histogram_kernelPiS_i:
.text._Z22build_histogram_kernelPiS_i:
[----:B------:R-:W-:Y:S01]  /*0000*/  LDC R1, c[0x0][0x37c] ;  /* 0x0000df00ff017b82 */ /* 0x000fe20000000800 */
[----:B------:R-:W0:Y:S07]  /*0010*/  S2R R0, SR_TID.X ;  /* 0x0000000000007919 */ /* 0x000e2e0000002100 */
[----:B------:R-:W0:Y:S01]  /*0020*/  S2UR UR4, SR_CTAID.X ;  /* 0x00000000000479c3 */ /* 0x000e220000002500 */
[----:B------:R-:W1:Y:S07]  /*0030*/  LDCU UR5, c[0x0][0x390] ;  /* 0x00007200ff0577ac */ /* 0x000e6e0008000800 */
[----:B------:R-:W0:Y:S02]  /*0040*/  LDC R5, c[0x0][0x360] ;  /* 0x0000d800ff057b82 */ /* 0x000e240000000800 */
[----:B0-----:R-:W-:-:S05]  /*0050*/  IMAD R5, R5, UR4, R0 ;  /* 0x0000000405057c24 */ /* 0x001fca000f8e0200 */
[----:B-1----:R-:W-:-:S13]  /*0060*/  ISETP.GE.U32.AND P0, PT, R5, UR5, PT ;  /* 0x0000000505007c0c */ /* 0x002fda000bf06070 */
[----:B------:R-:W-:Y:S05]  /*0070*/  @P0 EXIT ;  /* 0x000000000000094d */ /* 0x000fea0003800000 */
[----:B------:R-:W0:Y:S01]  /*0080*/  LDC.64 R2, c[0x0][0x380] ;  /* 0x0000e000ff027b82 */ /* 0x000e220000000a00 */
[----:B------:R-:W1:Y:S01]  /*0090*/  LDCU.64 UR4, c[0x0][0x358] ;  /* 0x00006b00ff0477ac */ /* 0x000e620008000a00 */
[----:B0-----:R-:W-:-:S06]  /*00a0*/  IMAD.WIDE.U32 R2, R5, 0x4, R2 ;  /* 0x0000000405027825 */ /* 0x001fcc00078e0002 */
[----:B------:R-:W0:Y:S01]  /*00b0*/  LDC.64 R4, c[0x0][0x388] ;  /* 0x0000e200ff047b82 */ /* 0x000e220000000a00 */
[----:B-1----:R-:W0:Y:S01]  /*00c0*/  LDG.E R3, desc[UR4][R2.64] ;  /* 0x0000000402037981 */ /* 0x002e22000c1e1900 */
[----:B------:R-:W-:Y:S02]  /*00d0*/  HFMA2 R7, -RZ, RZ, 0, 5.9604644775390625e-08 ;  /* 0x00000001ff077431 */ /* 0x000fe400000001ff */
[----:B0-----:R-:W-:-:S05]  /*00e0*/  IMAD.WIDE R4, R3, 0x4, R4 ;  /* 0x0000000403047825 */ /* 0x001fca00078e0204 */
[----:B------:R-:W-:Y:S01]  /*00f0*/  REDG.E.ADD.STRONG.GPU desc[UR4][R4.64], R7 ;  /* 0x000000070400798e */ /* 0x000fe2000c12e104 */
[----:B------:R-:W-:Y:S05]  /*0100*/  EXIT ;  /* 0x000000000000794d */ /* 0x000fea0003800000 */
.L_x_6:
        /* <DEDUP_REMOVED lines=15> */
.L_x_8:


//--------------------- .nv.shared._Z19build_output_kernelPiS_iii --------------------------
	.section	.nv.shared._Z19build_output_kernelPiS_iii,"aw",@nobits
	.sectionflags	@""
	.align	4
.nv.shared._Z19build_output_kernelPiS_iii:
	.zero		5124


//--------------------- .nv.shared.reserved.0     --------------------------
	.section	.nv.shared.reserved.0,"aw",@nobits
	.weak		__nv_reservedSMEM_offset_0_alias
	.size		__nv_reservedSMEM_offset_0_alias, 0, 64
	.other		__nv_reservedSMEM_offset_0_alias,@"STO_CUDA_RESERVED_SHARED STV_DEFAULT"
__nv_reservedSMEM_offset_0_alias:
	.zero		0
	.zero		64


//--------------------- .nv.constant0._Z19build_output_kernelPiS_iii --------------------------
	.section	.nv.constant0._Z19build_output_kernelPiS_iii,"a",@progbits
	.sectionflags	@""
	.align	4
.nv.constant0._Z19build_output_kernelPiS_iii:
	.zero		924


//--------------------- .nv.constant0._Z22build_histogram_kernelPiS_i --------------------------
	.section	.nv.constant0._Z22build_histogram_kernelPiS_i,"a",@progbits
	.sectionflags	@""
	.align	4
.nv.constant0._Z22build_histogram_kernelPiS_i:
	.zero		916


//--------------------- SYMBOLS --------------------------

	.type		.nv.reservedSmem.offset0,@object
	.size		.nv.reservedSmem.offset0,0x4
	.type		.nv.reservedSmem.cap,@object
	.size		.nv.reservedSmem.cap,0x4
